//
// Generated by NVIDIA NVVM Compiler
//
// Compiler Build ID: CL-36424714
// Cuda compilation tools, release 13.0, V13.0.88
// Based on NVVM 20.0.0
//

.version 9.0
.target sm_100
.address_size 64

	// .globl	_Z8mul_cudaiiiPPiS0_S0_
.extern .func  (.param .b32 func_retval0) vprintf
(
	.param .b64 vprintf_param_0,
	.param .b64 vprintf_param_1
)
;
.global .align 1 .b8 $str[26] = {71, 80, 85, 32, 114, 111, 119, 32, 37, 100, 32, 99, 111, 108, 32, 37, 100, 32, 114, 101, 115, 32, 37, 100, 10};

.visible .entry _Z8mul_cudaiiiPPiS0_S0_(
	.param .u32 _Z8mul_cudaiiiPPiS0_S0__param_0,
	.param .u32 _Z8mul_cudaiiiPPiS0_S0__param_1,
	.param .u32 _Z8mul_cudaiiiPPiS0_S0__param_2,
	.param .u64 .ptr .align 1 _Z8mul_cudaiiiPPiS0_S0__param_3,
	.param .u64 .ptr .align 1 _Z8mul_cudaiiiPPiS0_S0__param_4,
	.param .u64 .ptr .align 1 _Z8mul_cudaiiiPPiS0_S0__param_5
)
{
	.local .align 8 .b8 	__local_depot0[16];
	.reg .b64 	%SP;
	.reg .b64 	%SPL;
	.reg .pred 	%p<15>;
	.reg .b32 	%r<92>;
	.reg .b64 	%rd<130>;

	mov.u64 	%SPL, __local_depot0;
	cvta.local.u64 	%SP, %SPL;
	ld.param.u32 	%r15, [_Z8mul_cudaiiiPPiS0_S0__param_0];
	ld.param.u32 	%r14, [_Z8mul_cudaiiiPPiS0_S0__param_1];
	ld.param.u32 	%r16, [_Z8mul_cudaiiiPPiS0_S0__param_2];
	ld.param.u64 	%rd10, [_Z8mul_cudaiiiPPiS0_S0__param_3];
	ld.param.u64 	%rd11, [_Z8mul_cudaiiiPPiS0_S0__param_4];
	ld.param.u64 	%rd12, [_Z8mul_cudaiiiPPiS0_S0__param_5];
	cvta.to.global.u64 	%rd1, %rd11;
	cvta.to.global.u64 	%rd2, %rd12;
	mov.u32 	%r17, %ctaid.y;
	mov.u32 	%r18, %ntid.y;
	mov.u32 	%r19, %tid.y;
	mad.lo.s32 	%r1, %r17, %r18, %r19;
	mov.u32 	%r20, %ctaid.x;
	mov.u32 	%r21, %ntid.x;
	mov.u32 	%r22, %tid.x;
	mad.lo.s32 	%r2, %r20, %r21, %r22;
	setp.ge.s32 	%p1, %r1, %r15;
	setp.ge.s32 	%p2, %r2, %r16;
	or.pred  	%p3, %p1, %p2;
	setp.lt.s32 	%p4, %r2, 0;
	or.pred  	%p5, %p4, %p3;
	@%p5 bra 	$L__BB0_14;
	setp.lt.s32 	%p6, %r14, 1;
	@%p6 bra 	$L__BB0_13;
	cvta.to.global.u64 	%rd13, %rd10;
	mul.wide.u32 	%rd14, %r1, 8;
	add.s64 	%rd3, %rd13, %rd14;
	add.s64 	%rd4, %rd2, %rd14;
	and.b32  	%r3, %r14, 7;
	setp.lt.u32 	%p7, %r14, 8;
	mov.b32 	%r90, 0;
	@%p7 bra 	$L__BB0_5;
	and.b32  	%r90, %r14, 2147483640;
	neg.s32 	%r88, %r90;
	add.s64 	%rd128, %rd1, 32;
	mov.b64 	%rd129, 0;
$L__BB0_4:
	.pragma "nounroll";
	ld.global.u64 	%rd16, [%rd3];
	add.s64 	%rd17, %rd16, %rd129;
	ld.u32 	%r24, [%rd17];
	ld.global.u64 	%rd18, [%rd128+-32];
	mul.wide.u32 	%rd19, %r2, 4;
	add.s64 	%rd20, %rd18, %rd19;
	ld.u32 	%r25, [%rd20];
	ld.global.u64 	%rd21, [%rd4];
	add.s64 	%rd22, %rd21, %rd19;
	ld.u32 	%r26, [%rd22];
	mad.lo.s32 	%r27, %r25, %r24, %r26;
	st.u32 	[%rd22], %r27;
	ld.global.u64 	%rd23, [%rd3];
	add.s64 	%rd24, %rd23, %rd129;
	ld.u32 	%r28, [%rd24+4];
	ld.global.u64 	%rd25, [%rd128+-24];
	add.s64 	%rd26, %rd25, %rd19;
	ld.u32 	%r29, [%rd26];
	ld.global.u64 	%rd27, [%rd4];
	add.s64 	%rd28, %rd27, %rd19;
	ld.u32 	%r30, [%rd28];
	mad.lo.s32 	%r31, %r29, %r28, %r30;
	st.u32 	[%rd28], %r31;
	ld.global.u64 	%rd29, [%rd3];
	add.s64 	%rd30, %rd29, %rd129;
	ld.u32 	%r32, [%rd30+8];
	ld.global.u64 	%rd31, [%rd128+-16];
	add.s64 	%rd32, %rd31, %rd19;
	ld.u32 	%r33, [%rd32];
	ld.global.u64 	%rd33, [%rd4];
	add.s64 	%rd34, %rd33, %rd19;
	ld.u32 	%r34, [%rd34];
	mad.lo.s32 	%r35, %r33, %r32, %r34;
	st.u32 	[%rd34], %r35;
	ld.global.u64 	%rd35, [%rd3];
	add.s64 	%rd36, %rd35, %rd129;
	ld.u32 	%r36, [%rd36+12];
	ld.global.u64 	%rd37, [%rd128+-8];
	add.s64 	%rd38, %rd37, %rd19;
	ld.u32 	%r37, [%rd38];
	ld.global.u64 	%rd39, [%rd4];
	add.s64 	%rd40, %rd39, %rd19;
	ld.u32 	%r38, [%rd40];
	mad.lo.s32 	%r39, %r37, %r36, %r38;
	st.u32 	[%rd40], %r39;
	ld.global.u64 	%rd41, [%rd3];
	add.s64 	%rd42, %rd41, %rd129;
	ld.u32 	%r40, [%rd42+16];
	ld.global.u64 	%rd43, [%rd128];
	add.s64 	%rd44, %rd43, %rd19;
	ld.u32 	%r41, [%rd44];
	ld.global.u64 	%rd45, [%rd4];
	add.s64 	%rd46, %rd45, %rd19;
	ld.u32 	%r42, [%rd46];
	mad.lo.s32 	%r43, %r41, %r40, %r42;
	st.u32 	[%rd46], %r43;
	ld.global.u64 	%rd47, [%rd3];
	add.s64 	%rd48, %rd47, %rd129;
	ld.u32 	%r44, [%rd48+20];
	ld.global.u64 	%rd49, [%rd128+8];
	add.s64 	%rd50, %rd49, %rd19;
	ld.u32 	%r45, [%rd50];
	ld.global.u64 	%rd51, [%rd4];
	add.s64 	%rd52, %rd51, %rd19;
	ld.u32 	%r46, [%rd52];
	mad.lo.s32 	%r47, %r45, %r44, %r46;
	st.u32 	[%rd52], %r47;
	ld.global.u64 	%rd53, [%rd3];
	add.s64 	%rd54, %rd53, %rd129;
	ld.u32 	%r48, [%rd54+24];
	ld.global.u64 	%rd55, [%rd128+16];
	add.s64 	%rd56, %rd55, %rd19;
	ld.u32 	%r49, [%rd56];
	ld.global.u64 	%rd57, [%rd4];
	add.s64 	%rd58, %rd57, %rd19;
	ld.u32 	%r50, [%rd58];
	mad.lo.s32 	%r51, %r49, %r48, %r50;
	st.u32 	[%rd58], %r51;
	ld.global.u64 	%rd59, [%rd3];
	add.s64 	%rd60, %rd59, %rd129;
	ld.u32 	%r52, [%rd60+28];
	ld.global.u64 	%rd61, [%rd128+24];
	add.s64 	%rd62, %rd61, %rd19;
	ld.u32 	%r53, [%rd62];
	ld.global.u64 	%rd63, [%rd4];
	add.s64 	%rd64, %rd63, %rd19;
	ld.u32 	%r54, [%rd64];
	mad.lo.s32 	%r55, %r53, %r52, %r54;
	st.u32 	[%rd64], %r55;
	add.s32 	%r88, %r88, 8;
	add.s64 	%rd129, %rd129, 32;
	add.s64 	%rd128, %rd128, 64;
	setp.ne.s32 	%p8, %r88, 0;
	@%p8 bra 	$L__BB0_4;
$L__BB0_5:
	setp.eq.s32 	%p9, %r3, 0;
	@%p9 bra 	$L__BB0_13;
	and.b32  	%r9, %r14, 3;
	setp.lt.u32 	%p10, %r3, 4;
	@%p10 bra 	$L__BB0_8;
	ld.global.u64 	%rd65, [%rd3];
	mul.wide.u32 	%rd66, %r90, 4;
	add.s64 	%rd67, %rd65, %rd66;
	ld.u32 	%r56, [%rd67];
	mul.wide.u32 	%rd68, %r90, 8;
	add.s64 	%rd69, %rd1, %rd68;
	ld.global.u64 	%rd70, [%rd69];
	mul.wide.u32 	%rd71, %r2, 4;
	add.s64 	%rd72, %rd70, %rd71;
	ld.u32 	%r57, [%rd72];
	ld.global.u64 	%rd73, [%rd4];
	add.s64 	%rd74, %rd73, %rd71;
	ld.u32 	%r58, [%rd74];
	mad.lo.s32 	%r59, %r57, %r56, %r58;
	st.u32 	[%rd74], %r59;
	ld.global.u64 	%rd75, [%rd3];
	add.s64 	%rd76, %rd75, %rd66;
	ld.u32 	%r60, [%rd76+4];
	ld.global.u64 	%rd77, [%rd69+8];
	add.s64 	%rd78, %rd77, %rd71;
	ld.u32 	%r61, [%rd78];
	ld.global.u64 	%rd79, [%rd4];
	add.s64 	%rd80, %rd79, %rd71;
	ld.u32 	%r62, [%rd80];
	mad.lo.s32 	%r63, %r61, %r60, %r62;
	st.u32 	[%rd80], %r63;
	ld.global.u64 	%rd81, [%rd3];
	add.s64 	%rd82, %rd81, %rd66;
	ld.u32 	%r64, [%rd82+8];
	ld.global.u64 	%rd83, [%rd69+16];
	add.s64 	%rd84, %rd83, %rd71;
	ld.u32 	%r65, [%rd84];
	ld.global.u64 	%rd85, [%rd4];
	add.s64 	%rd86, %rd85, %rd71;
	ld.u32 	%r66, [%rd86];
	mad.lo.s32 	%r67, %r65, %r64, %r66;
	st.u32 	[%rd86], %r67;
	ld.global.u64 	%rd87, [%rd3];
	add.s64 	%rd88, %rd87, %rd66;
	ld.u32 	%r68, [%rd88+12];
	ld.global.u64 	%rd89, [%rd69+24];
	add.s64 	%rd90, %rd89, %rd71;
	ld.u32 	%r69, [%rd90];
	ld.global.u64 	%rd91, [%rd4];
	add.s64 	%rd92, %rd91, %rd71;
	ld.u32 	%r70, [%rd92];
	mad.lo.s32 	%r71, %r69, %r68, %r70;
	st.u32 	[%rd92], %r71;
	add.s32 	%r90, %r90, 4;
$L__BB0_8:
	setp.eq.s32 	%p11, %r9, 0;
	@%p11 bra 	$L__BB0_13;
	setp.eq.s32 	%p12, %r9, 1;
	@%p12 bra 	$L__BB0_11;
	ld.global.u64 	%rd93, [%rd3];
	mul.wide.u32 	%rd94, %r90, 4;
	add.s64 	%rd95, %rd93, %rd94;
	ld.u32 	%r72, [%rd95];
	mul.wide.u32 	%rd96, %r90, 8;
	add.s64 	%rd97, %rd1, %rd96;
	ld.global.u64 	%rd98, [%rd97];
	mul.wide.u32 	%rd99, %r2, 4;
	add.s64 	%rd100, %rd98, %rd99;
	ld.u32 	%r73, [%rd100];
	ld.global.u64 	%rd101, [%rd4];
	add.s64 	%rd102, %rd101, %rd99;
	ld.u32 	%r74, [%rd102];
	mad.lo.s32 	%r75, %r73, %r72, %r74;
	st.u32 	[%rd102], %r75;
	ld.global.u64 	%rd103, [%rd3];
	add.s64 	%rd104, %rd103, %rd94;
	ld.u32 	%r76, [%rd104+4];
	ld.global.u64 	%rd105, [%rd97+8];
	add.s64 	%rd106, %rd105, %rd99;
	ld.u32 	%r77, [%rd106];
	ld.global.u64 	%rd107, [%rd4];
	add.s64 	%rd108, %rd107, %rd99;
	ld.u32 	%r78, [%rd108];
	mad.lo.s32 	%r79, %r77, %r76, %r78;
	st.u32 	[%rd108], %r79;
	add.s32 	%r90, %r90, 2;
$L__BB0_11:
	and.b32  	%r80, %r14, 1;
	setp.eq.b32 	%p13, %r80, 1;
	not.pred 	%p14, %p13;
	@%p14 bra 	$L__BB0_13;
	ld.global.u64 	%rd109, [%rd3];
	mul.wide.u32 	%rd110, %r90, 4;
	add.s64 	%rd111, %rd109, %rd110;
	ld.u32 	%r81, [%rd111];
	mul.wide.u32 	%rd112, %r90, 8;
	add.s64 	%rd113, %rd1, %rd112;
	ld.global.u64 	%rd114, [%rd113];
	mul.wide.u32 	%rd115, %r2, 4;
	add.s64 	%rd116, %rd114, %rd115;
	ld.u32 	%r82, [%rd116];
	ld.global.u64 	%rd117, [%rd4];
	add.s64 	%rd118, %rd117, %rd115;
	ld.u32 	%r83, [%rd118];
	mad.lo.s32 	%r84, %r82, %r81, %r83;
	st.u32 	[%rd118], %r84;
$L__BB0_13:
	add.u64 	%rd119, %SP, 0;
	add.u64 	%rd120, %SPL, 0;
	mul.wide.u32 	%rd121, %r1, 8;
	add.s64 	%rd122, %rd2, %rd121;
	ld.global.u64 	%rd123, [%rd122];
	mul.wide.u32 	%rd124, %r2, 4;
	add.s64 	%rd125, %rd123, %rd124;
	ld.u32 	%r85, [%rd125];
	st.local.v2.u32 	[%rd120], {%r1, %r2};
	st.local.u32 	[%rd120+8], %r85;
	mov.u64 	%rd126, $str;
	cvta.global.u64 	%rd127, %rd126;
	{ // callseq 0, 0
	.param .b64 param0;
	st.param.b64 	[param0], %rd127;
	.param .b64 param1;
	st.param.b64 	[param1], %rd119;
	.param .b32 retval0;
	call.uni (retval0), 
	vprintf, 
	(
	param0, 
	param1
	);
	ld.param.b32 	%r86, [retval0];
	} // callseq 0
$L__BB0_14:
	ret;

}


// ===== COMPILED SASS (sm_100) =====

	.target	sm_100

	.elftype	@"ET_EXEC"


//--------------------- .note.nv.tkinfo           --------------------------
	.section	.note.nv.tkinfo,"",@"SHT_NOTE"
	.sectionflags	@"SHF_NOTE_NV_TKINFO"
	.tkinfo
        /*0018*/ 	.word	0x00000002
        /*0030*/ 	.string	""
        /*0030*/ 	.string	"ptxas"
        /*0030*/ 	.string	"Cuda compilation tools, release 13.0, V13.0.88"
        /*0030*/ 	.string	"Build cuda_13.0.r13.0/compiler.36424714_0"
        /*0030*/ 	.string	"-arch sm_100 -m 64 "



//--------------------- .note.nv.cuinfo           --------------------------
	.section	.note.nv.cuinfo,"",@"SHT_NOTE"
	.sectionflags	@"SHF_NOTE_NV_CUINFO"
        /*0018*/ 	.short	0x0002
        /*001a*/ 	.short	0x0064
        /*001c*/ 	.short	0x0082
	.zero		2


//--------------------- .nv.info                  --------------------------
	.section	.nv.info,"",@"SHT_CUDA_INFO"
	.align	4


	//----- nvinfo : EIATTR_REGCOUNT
	.align		4
        /*0000*/ 	.byte	0x04, 0x2f
        /*0002*/ 	.short	(.L_2 - .L_1)
	.align		4
.L_1:
        /*0004*/ 	.word	index@(_Z8mul_cudaiiiPPiS0_S0_)
        /*0008*/ 	.word	0x00000020


	//----- nvinfo : EIATTR_FRAME_SIZE
	.align		4
.L_2:
        /*000c*/ 	.byte	0x04, 0x11
        /*000e*/ 	.short	(.L_4 - .L_3)
	.align		4
.L_3:
        /*0010*/ 	.word	index@(_Z8mul_cudaiiiPPiS0_S0_)
        /*0014*/ 	.word	0x00000010


	//----- nvinfo : EIATTR_MIN_STACK_SIZE
	.align		4
.L_4:
        /*0018*/ 	.byte	0x04, 0x12
        /*001a*/ 	.short	(.L_6 - .L_5)
	.align		4
.L_5:
        /*001c*/ 	.word	index@(_Z8mul_cudaiiiPPiS0_S0_)
        /*0020*/ 	.word	0x00000010
.L_6:


//--------------------- .nv.compat                --------------------------
	.section	.nv.compat,"",@"SHT_CUDA_COMPAT_INFO"
	.align	4
        /*0000*/ 	.byte	0x02, 0x09, 0x00, 0x00, 0x02, 0x02, 0x01, 0x00, 0x02, 0x05, 0x05, 0x00, 0x03, 0x07, 0x01, 0x01
        /*0010*/ 	.byte	0x02, 0x03, 0x00, 0x00, 0x02, 0x06, 0x01, 0x00, 0x04, 0x0b, 0x08, 0x00, 0x09, 0x00, 0x00, 0x00
        /*0020*/ 	.byte	0x00, 0x00, 0x00, 0x00


//--------------------- .nv.info._Z8mul_cudaiiiPPiS0_S0_ --------------------------
	.section	.nv.info._Z8mul_cudaiiiPPiS0_S0_,"",@"SHT_CUDA_INFO"
	.sectionflags	@""
	.align	4


	//----- nvinfo : EIATTR_CUDA_API_VERSION
	.align		4
        /*0000*/ 	.byte	0x04, 0x37
        /*0002*/ 	.short	(.L_8 - .L_7)
.L_7:
        /*0004*/ 	.word	0x00000082


	//----- nvinfo : EIATTR_KPARAM_INFO
	.align		4
.L_8:
        /*0008*/ 	.byte	0x04, 0x17
        /*000a*/ 	.short	(.L_10 - .L_9)
.L_9:
        /*000c*/ 	.word	0x00000000
        /*0010*/ 	.short	0x0005
        /*0012*/ 	.short	0x0020
        /*0014*/ 	.byte	0x00, 0xf5, 0x21, 0x00


	//----- nvinfo : EIATTR_KPARAM_INFO
	.align		4
.L_10:
        /*0018*/ 	.byte	0x04, 0x17
        /*001a*/ 	.short	(.L_12 - .L_11)
.L_11:
        /*001c*/ 	.word	0x00000000
        /*0020*/ 	.short	0x0004
        /*0022*/ 	.short	0x0018
        /*0024*/ 	.byte	0x00, 0xf5, 0x21, 0x00


	//----- nvinfo : EIATTR_KPARAM_INFO
	.align		4
.L_12:
        /*0028*/ 	.byte	0x04, 0x17
        /*002a*/ 	.short	(.L_14 - .L_13)
.L_13:
        /*002c*/ 	.word	0x00000000
        /*0030*/ 	.short	0x0003
        /*0032*/ 	.short	0x0010
        /*0034*/ 	.byte	0x00, 0xf5, 0x21, 0x00


	//----- nvinfo : EIATTR_KPARAM_INFO
	.align		4
.L_14:
        /*0038*/ 	.byte	0x04, 0x17
        /*003a*/ 	.short	(.L_16 - .L_15)
.L_15:
        /*003c*/ 	.word	0x00000000
        /*0040*/ 	.short	0x0002
        /*0042*/ 	.short	0x0008
        /*0044*/ 	.byte	0x00, 0xf0, 0x11, 0x00


	//----- nvinfo : EIATTR_KPARAM_INFO
	.align		4
.L_16:
        /*0048*/ 	.byte	0x04, 0x17
        /*004a*/ 	.short	(.L_18 - .L_17)
.L_17:
        /*004c*/ 	.word	0x00000000
        /*0050*/ 	.short	0x0001
        /*0052*/ 	.short	0x0004
        /*0054*/ 	.byte	0x00, 0xf0, 0x11, 0x00


	//----- nvinfo : EIATTR_KPARAM_INFO
	.align		4
.L_18:
        /*0058*/ 	.byte	0x04, 0x17
        /*005a*/ 	.short	(.L_20 - .L_19)
.L_19:
        /*005c*/ 	.word	0x00000000
        /*0060*/ 	.short	0x0000
        /*0062*/ 	.short	0x0000
        /*0064*/ 	.byte	0x00, 0xf0, 0x11, 0x00


	//----- nvinfo : EIATTR_SPARSE_MMA_MASK
	.align		4
.L_20:
        /*0068*/ 	.byte	0x03, 0x50
        /*006a*/ 	.short	0x0000


	//----- nvinfo : EIATTR_MAXREG_COUNT
	.align		4
        /*006c*/ 	.byte	0x03, 0x1b
        /*006e*/ 	.short	0x00ff


	//----- nvinfo : EIATTR_EXTERNS
	.align		4
        /*0070*/ 	.byte	0x04, 0x0f
        /*0072*/ 	.short	(.L_22 - .L_21)


	//   ....[0]....
	.align		4
.L_21:
        /*0074*/ 	.word	index@(vprintf)


	//----- nvinfo : EIATTR_MERCURY_ISA_VERSION
	.align		4
.L_22:
        /*0078*/ 	.byte	0x03, 0x5f
        /*007a*/ 	.short	0x0101


	//----- nvinfo : EIATTR_VRC_CTA_INIT_COUNT
	.align		4
        /*007c*/ 	.byte	0x02, 0x4a
	.zero		1
	.zero		1


	//----- nvinfo : EIATTR_SYSCALL_OFFSETS
	.align		4
        /*0080*/ 	.byte	0x04, 0x46
        /*0082*/ 	.short	(.L_24 - .L_23)


	//   ....[0]....
.L_23:
        /*0084*/ 	.word	0x00000ff0


	//----- nvinfo : EIATTR_EXIT_INSTR_OFFSETS
	.align		4
.L_24:
        /*0088*/ 	.byte	0x04, 0x1c
        /*008a*/ 	.short	(.L_26 - .L_25)


	//   ....[0]....
.L_25:
        /*008c*/ 	.word	0x00000130


	//   ....[1]....
        /*0090*/ 	.word	0x00001000


	//----- nvinfo : EIATTR_CRS_STACK_SIZE
	.align		4
.L_26:
        /*0094*/ 	.byte	0x04, 0x1e
        /*0096*/ 	.short	(.L_28 - .L_27)
.L_27:
        /*0098*/ 	.word	0x00000000


	//----- nvinfo : EIATTR_CBANK_PARAM_SIZE
	.align		4
.L_28:
        /*009c*/ 	.byte	0x03, 0x19
        /*009e*/ 	.short	0x0028


	//----- nvinfo : EIATTR_PARAM_CBANK
	.align		4
        /*00a0*/ 	.byte	0x04, 0x0a
        /*00a2*/ 	.short	(.L_30 - .L_29)
	.align		4
.L_29:
        /*00a4*/ 	.word	index@(.nv.constant0._Z8mul_cudaiiiPPiS0_S0_)
        /*00a8*/ 	.short	0x0380
        /*00aa*/ 	.short	0x0028


	//----- nvinfo : EIATTR_SW_WAR
	.align		4
.L_30:
        /*00ac*/ 	.byte	0x04, 0x36
        /*00ae*/ 	.short	(.L_32 - .L_31)
.L_31:
        /*00b0*/ 	.word	0x00000008
.L_32:


//--------------------- .nv.callgraph             --------------------------
	.section	.nv.callgraph,"",@"SHT_CUDA_CALLGRAPH"
	.align	4
	.sectionentsize	8
	.align		4
        /*0000*/ 	.word	0x00000000
	.align		4
        /*0004*/ 	.word	0xffffffff
	.align		4
        /*0008*/ 	.word	index@(_Z8mul_cudaiiiPPiS0_S0_)
	.align		4
        /*000c*/ 	.word	index@(vprintf)
	.align		4
        /*0010*/ 	.word	0x00000000
	.align		4
        /*0014*/ 	.word	0xfffffffe
	.align		4
        /*0018*/ 	.word	0x00000000
	.align		4
        /*001c*/ 	.word	0xfffffffd
	.align		4
        /*0020*/ 	.word	0x00000000
	.align		4
        /*0024*/ 	.word	0xfffffffc


//--------------------- .nv.constant4             --------------------------
	.section	.nv.constant4,"a",@progbits
	.align	8
	.align		8
.nv.constant4:
        /*0000*/ 	.dword	vprintf
	.align		8
        /*0008*/ 	.dword	$str


//--------------------- .text._Z8mul_cudaiiiPPiS0_S0_ --------------------------
	.section	.text._Z8mul_cudaiiiPPiS0_S0_,"ax",@progbits
	.align	128
        .global         _Z8mul_cudaiiiPPiS0_S0_
        .type           _Z8mul_cudaiiiPPiS0_S0_,@function
        .size           _Z8mul_cudaiiiPPiS0_S0_,(.L_x_7 - _Z8mul_cudaiiiPPiS0_S0_)
        .other          _Z8mul_cudaiiiPPiS0_S0_,@"STO_CUDA_ENTRY STV_DEFAULT"
_Z8mul_cudaiiiPPiS0_S0_:
.text._Z8mul_cudaiiiPPiS0_S0_:
[----:B------:R-:W0:Y:S01]  /*0000*/  LDC R1, c[0x0][0x37c] ;  /* 0x0000df00ff017b82 */ /* 0x000e220000000800 */
[----:B------:R-:W1:Y:S01]  /*0010*/  S2R R0, SR_TID.X ;  /* 0x0000000000007919 */ /* 0x000e620000002100 */
[----:B------:R-:W2:Y:S06]  /*0020*/  LDCU UR5, c[0x0][0x2fc] ;  /* 0x00005f80ff0577ac */ /* 0x000eac0008000800 */
[----:B------:R-:W3:Y:S01]  /*0030*/  LDC R2, c[0x0][0x364] ;  /* 0x0000d900ff027b82 */ /* 0x000ee20000000800 */
[----:B0-----:R-:W-:Y:S01]  /*0040*/  IADD3 R1, PT, PT, R1, -0x10, RZ ;  /* 0xfffffff001017810 */ /* 0x001fe20007ffe0ff */
[----:B------:R-:W3:Y:S01]  /*0050*/  S2R R5, SR_TID.Y ;  /* 0x0000000000057919 */ /* 0x000ee20000002200 */
[----:B------:R-:W0:Y:S01]  /*0060*/  LDCU UR8, c[0x0][0x388] ;  /* 0x00007100ff0877ac */ /* 0x000e220008000800 */
[----:B------:R-:W4:Y:S04]  /*0070*/  LDCU UR9, c[0x0][0x380] ;  /* 0x00007000ff0977ac */ /* 0x000f280008000800 */
[----:B------:R-:W1:Y:S01]  /*0080*/  S2UR UR7, SR_CTAID.X ;  /* 0x00000000000779c3 */ /* 0x000e620000002500 */
[----:B------:R-:W5:Y:S07]  /*0090*/  LDCU UR4, c[0x0][0x2f8] ;  /* 0x00005f00ff0477ac */ /* 0x000f6e0008000800 */
[----:B------:R-:W1:Y:S08]  /*00a0*/  LDC R3, c[0x0][0x360] ;  /* 0x0000d800ff037b82 */ /* 0x000e700000000800 */
[----:B------:R-:W3:Y:S01]  /*00b0*/  S2UR UR6, SR_CTAID.Y ;  /* 0x00000000000679c3 */ /* 0x000ee20000002600 */
[----:B-----5:R-:W-:-:S04]  /*00c0*/  IADD3 R6, P1, PT, R1, UR4, RZ ;  /* 0x0000000401067c10 */ /* 0x020fc8000ff3e0ff */
[----:B--2---:R-:W-:Y:S01]  /*00d0*/  IADD3.X R7, PT, PT, RZ, UR5, RZ, P1, !PT ;  /* 0x00000005ff077c10 */ /* 0x004fe20008ffe4ff */
[----:B-1----:R-:W-:-:S05]  /*00e0*/  IMAD R3, R3, UR7, R0 ;  /* 0x0000000703037c24 */ /* 0x002fca000f8e0200 */
[----:B0-----:R-:W-:Y:S01]  /*00f0*/  ISETP.GE.AND P0, PT, R3, UR8, PT ;  /* 0x0000000803007c0c */ /* 0x001fe2000bf06270 */
[----:B---3--:R-:W-:-:S05]  /*0100*/  IMAD R2, R2, UR6, R5 ;  /* 0x0000000602027c24 */ /* 0x008fca000f8e0205 */
[----:B----4-:R-:W-:-:S04]  /*0110*/  ISETP.GE.OR P0, PT, R2, UR9, P0 ;  /* 0x0000000902007c0c */ /* 0x010fc80008706670 */
[----:B------:R-:W-:-:S13]  /*0120*/  ISETP.LT.OR P0, PT, R3, RZ, P0 ;  /* 0x000000ff0300720c */ /* 0x000fda0000701670 */
[----:B------:R-:W-:Y:S05]  /*0130*/  @P0 EXIT ;  /* 0x000000000000094d */ /* 0x000fea0003800000 */
[----:B------:R-:W0:Y:S01]  /*0140*/  LDCU UR6, c[0x0][0x384] ;  /* 0x00007080ff0677ac */ /* 0x000e220008000800 */
[----:B------:R-:W1:Y:S01]  /*0150*/  LDCU.64 UR10, c[0x0][0x358] ;  /* 0x00006b00ff0a77ac */ /* 0x000e620008000a00 */
[----:B0-----:R-:W-:-:S09]  /*0160*/  UISETP.GE.AND UP0, UPT, UR6, 0x1, UPT ;  /* 0x000000010600788c */ /* 0x001fd2000bf06270 */
[----:B-1----:R-:W-:Y:S05]  /*0170*/  BRA.U !UP0, `(.L_x_0) ;  /* 0x0000000d08687547 */ /* 0x002fea000b800000 */
[----:B------:R-:W0:Y:S01]  /*0180*/  LDC.64 R4, c[0x0][0x390] ;  /* 0x0000e400ff047b82 */ /* 0x000e220000000a00 */
[----:B------:R-:W-:Y:S01]  /*0190*/  UISETP.GE.U32.AND UP1, UPT, UR6, 0x8, UPT ;  /* 0x000000080600788c */ /* 0x000fe2000bf26070 */
[----:B------:R-:W-:Y:S01]  /*01a0*/  HFMA2 R0, -RZ, RZ, 0, 0 ;  /* 0x00000000ff007431 */ /* 0x000fe200000001ff */
[----:B------:R-:W-:-:S04]  /*01b0*/  ULOP3.LUT UR7, UR6, 0x7, URZ, 0xc0, !UPT ;  /* 0x0000000706077892 */ /* 0x000fc8000f8ec0ff */
[----:B------:R-:W-:Y:S01]  /*01c0*/  UISETP.NE.AND UP0, UPT, UR7, URZ, UPT ;  /* 0x000000ff0700728c */ /* 0x000fe2000bf05270 */
[----:B------:R-:W1:Y:S01]  /*01d0*/  LDC.64 R8, c[0x0][0x3a0] ;  /* 0x0000e800ff087b82 */ /* 0x000e620000000a00 */
[----:B0-----:R-:W-:-:S04]  /*01e0*/  IMAD.WIDE.U32 R4, R2, 0x8, R4 ;  /* 0x0000000802047825 */ /* 0x001fc800078e0004 */
[----:B-1----:R-:W-:Y:S01]  /*01f0*/  IMAD.WIDE.U32 R8, R2, 0x8, R8 ;  /* 0x0000000802087825 */ /* 0x002fe200078e0008 */
[----:B------:R-:W-:Y:S06]  /*0200*/  BRA.U !UP1, `(.L_x_1) ;  /* 0x0000000509c47547 */ /* 0x000fec000b800000 */
[----:B------:R-:W0:Y:S01]  /*0210*/  LDCU.64 UR4, c[0x0][0x398] ;  /* 0x00007300ff0477ac */ /* 0x000e220008000a00 */
[----:B------:R-:W-:-:S04]  /*0220*/  ULOP3.LUT UR8, UR6, 0x7ffffff8, URZ, 0xc0, !UPT ;  /* 0x7ffffff806087892 */ /* 0x000fc8000f8ec0ff */
[----:B------:R-:W-:Y:S02]  /*0230*/  UIADD3 UR9, UPT, UPT, -UR8, URZ, URZ ;  /* 0x000000ff08097290 */ /* 0x000fe4000fffe1ff */
[----:B------:R-:W-:Y:S01]  /*0240*/  MOV R0, UR8 ;  /* 0x0000000800007c02 */ /* 0x000fe20008000f00 */
[----:B0-----:R-:W-:-:S04]  /*0250*/  UIADD3 UR4, UP1, UPT, UR4, 0x20, URZ ;  /* 0x0000002004047890 */ /* 0x001fc8000ff3e0ff */
[----:B------:R-:W-:Y:S02]  /*0260*/  UIADD3.X UR5, UPT, UPT, URZ, UR5, URZ, UP1, !UPT ;  /* 0x00000005ff057290 */ /* 0x000fe40008ffe4ff */
[----:B------:R-:W-:Y:S01]  /*0270*/  MOV R10, UR4 ;  /* 0x00000004000a7c02 */ /* 0x000fe20008000f00 */
[----:B------:R-:W-:-:S03]  /*0280*/  UMOV UR4, URZ ;  /* 0x000000ff00047c82 */ /* 0x000fc60008000000 */
[----:B------:R-:W-:Y:S01]  /*0290*/  MOV R11, UR5 ;  /* 0x00000005000b7c02 */ /* 0x000fe20008000f00 */
[----:B------:R-:W-:-:S06]  /*02a0*/  UMOV UR5, URZ ;  /* 0x000000ff00057c82 */ /* 0x000fcc0008000000 */
.L_x_2:
[----:B------:R-:W2:Y:S04]  /*02b0*/  LDG.E.64 R18, desc[UR10][R4.64] ;  /* 0x0000000a04127981 */ /* 0x000ea8000c1e1b00 */
[----:B0-----:R-:W3:Y:S04]  /*02c0*/  LDG.E.64 R14, desc[UR10][R10.64+-0x20] ;  /* 0xffffe00a0a0e7981 */ /* 0x001ee8000c1e1b00 */
[----:B------:R-:W4:Y:S01]  /*02d0*/  LDG.E.64 R12, desc[UR10][R8.64] ;  /* 0x0000000a080c7981 */ /* 0x000f22000c1e1b00 */
[----:B--2---:R-:W-:Y:S01]  /*02e0*/  IADD3 R24, P0, PT, R18, UR4, RZ ;  /* 0x0000000412187c10 */ /* 0x004fe2000ff1e0ff */
[----:B---3--:R-:W-:-:S03]  /*02f0*/  IMAD.WIDE.U32 R16, R3, 0x4, R14 ;  /* 0x0000000403107825 */ /* 0x008fc600078e000e */
[----:B------:R-:W-:Y:S01]  /*0300*/  IADD3.X R25, PT, PT, R19, UR5, RZ, P0, !PT ;  /* 0x0000000513197c10 */ /* 0x000fe200087fe4ff */
[----:B----4-:R-:W-:Y:S02]  /*0310*/  IMAD.WIDE.U32 R12, R3, 0x4, R12 ;  /* 0x00000004030c7825 */ /* 0x010fe400078e000c */
[----:B------:R-:W2:Y:S04]  /*0320*/  LD.E R17, desc[UR10][R16.64] ;  /* 0x0000000a10117980 */ /* 0x000ea8000c101900 */
[----:B------:R-:W2:Y:S04]  /*0330*/  LD.E R14, desc[UR10][R12.64] ;  /* 0x0000000a0c0e7980 */ /* 0x000ea8000c101900 */
[----:B------:R-:W2:Y:S02]  /*0340*/  LD.E R24, desc[UR10][R24.64] ;  /* 0x0000000a18187980 */ /* 0x000ea4000c101900 */
[----:B--2---:R-:W-:-:S05]  /*0350*/  IMAD R29, R24, R17, R14 ;  /* 0x00000011181d7224 */ /* 0x004fca00078e020e */
[----:B------:R0:W-:Y:S04]  /*0360*/  ST.E desc[UR10][R12.64], R29 ;  /* 0x0000001d0c007985 */ /* 0x0001e8000c10190a */
[----:B------:R-:W2:Y:S04]  /*0370*/  LDG.E.64 R18, desc[UR10][R4.64] ;  /* 0x0000000a04127981 */ /* 0x000ea8000c1e1b00 */
[----:B------:R-:W3:Y:S04]  /*0380*/  LDG.E.64 R14, desc[UR10][R10.64+-0x18] ;  /* 0xffffe80a0a0e7981 */ /* 0x000ee8000c1e1b00 */
[----:B------:R-:W4:Y:S01]  /*0390*/  LDG.E.64 R22, desc[UR10][R8.64] ;  /* 0x0000000a08167981 */ /* 0x000f22000c1e1b00 */
[----:B--2---:R-:W-:Y:S01]  /*03a0*/  IADD3 R26, P0, PT, R18, UR4, RZ ;  /* 0x00000004121a7c10 */ /* 0x004fe2000ff1e0ff */
[----:B---3--:R-:W-:-:S03]  /*03b0*/  IMAD.WIDE.U32 R20, R3, 0x4, R14 ;  /* 0x0000000403147825 */ /* 0x008fc600078e000e */
[----:B------:R-:W-:Y:S01]  /*03c0*/  IADD3.X R27, PT, PT, R19, UR5, RZ, P0, !PT ;  /* 0x00000005131b7c10 */ /* 0x000fe200087fe4ff */
[----:B----4-:R-:W-:Y:S02]  /*03d0*/  IMAD.WIDE.U32 R14, R3, 0x4, R22 ;  /* 0x00000004030e7825 */ /* 0x010fe400078e0016 */
[----:B------:R-:W0:Y:S04]  /*03e0*/  LD.E R21, desc[UR10][R20.64] ;  /* 0x0000000a14157980 */ /* 0x000e28000c101900 */
[----:B------:R-:W0:Y:S04]  /*03f0*/  LD.E R16, desc[UR10][R14.64] ;  /* 0x0000000a0e107980 */ /* 0x000e28000c101900 */
[----:B------:R-:W0:Y:S02]  /*0400*/  LD.E R26, desc[UR10][R26.64+0x4] ;  /* 0x0000040a1a1a7980 */ /* 0x000e24000c101900 */
[----:B0-----:R-:W-:-:S05]  /*0410*/  IMAD R29, R26, R21, R16 ;  /* 0x000000151a1d7224 */ /* 0x001fca00078e0210 */
        /* <DEDUP_REMOVED lines=62> */
[----:B0-----:R-:W3:Y:S04]  /*0800*/  LDG.E.64 R14, desc[UR10][R10.64+0x18] ;  /* 0x0000180a0a0e7981 */ /* 0x001ee8000c1e1b00 */
[----:B------:R-:W4:Y:S01]  /*0810*/  LDG.E.64 R22, desc[UR10][R8.64] ;  /* 0x0000000a08167981 */ /* 0x000f22000c1e1b00 */
[----:B--2---:R-:W-:Y:S01]  /*0820*/  IADD3 R16, P0, PT, R16, UR4, RZ ;  /* 0x0000000410107c10 */ /* 0x004fe2000ff1e0ff */
[----:B---3--:R-:W-:-:S03]  /*0830*/  IMAD.WIDE.U32 R20, R3, 0x4, R14 ;  /* 0x0000000403147825 */ /* 0x008fc600078e000e */
[----:B------:R-:W-:Y:S01]  /*0840*/  IADD3.X R17, PT, PT, R17, UR5, RZ, P0, !PT ;  /* 0x0000000511117c10 */ /* 0x000fe200087fe4ff */
[----:B----4-:R-:W-:Y:S02]  /*0850*/  IMAD.WIDE.U32 R14, R3, 0x4, R22 ;  /* 0x00000004030e7825 */ /* 0x010fe400078e0016 */
[----:B------:R-:W1:Y:S04]  /*0860*/  LD.E R21, desc[UR10][R20.64] ;  /* 0x0000000a14157980 */ /* 0x000e68000c101900 */
[----:B------:R-:W1:Y:S04]  /*0870*/  LD.E R18, desc[UR10][R14.64] ;  /* 0x0000000a0e127980 */ /* 0x000e68000c101900 */
[----:B------:R-:W1:Y:S01]  /*0880*/  LD.E R16, desc[UR10][R16.64+0x1c] ;  /* 0x00001c0a10107980 */ /* 0x000e62000c101900 */
[----:B------:R-:W-:-:S02]  /*0890*/  UIADD3 UR4, UP1, UPT, UR4, 0x20, URZ ;  /* 0x0000002004047890 */ /* 0x000fc4000ff3e0ff */
[----:B------:R-:W-:Y:S02]  /*08a0*/  UIADD3 UR9, UPT, UPT, UR9, 0x8, URZ ;  /* 0x0000000809097890 */ /* 0x000fe4000fffe0ff */
[----:B------:R-:W-:Y:S02]  /*08b0*/  UIADD3.X UR5, UPT, UPT, URZ, UR5, URZ, UP1, !UPT ;  /* 0x00000005ff057290 */ /* 0x000fe40008ffe4ff */
[----:B------:R-:W-:Y:S01]  /*08c0*/  UISETP.NE.AND UP1, UPT, UR9, URZ, UPT ;  /* 0x000000ff0900728c */ /* 0x000fe2000bf25270 */
[----:B------:R-:W-:-:S04]  /*08d0*/  IADD3 R10, P0, PT, R10, 0x40, RZ ;  /* 0x000000400a0a7810 */ /* 0x000fc80007f1e0ff */
[----:B------:R-:W-:Y:S01]  /*08e0*/  IADD3.X R11, PT, PT, RZ, R11, RZ, P0, !PT ;  /* 0x0000000bff0b7210 */ /* 0x000fe200007fe4ff */
[----:B-1----:R-:W-:-:S05]  /*08f0*/  IMAD R13, R16, R21, R18 ;  /* 0x00000015100d7224 */ /* 0x002fca00078e0212 */
[----:B------:R0:W-:Y:S01]  /*0900*/  ST.E desc[UR10][R14.64], R13 ;  /* 0x0000000d0e007985 */ /* 0x0001e2000c10190a */
[----:B------:R-:W-:Y:S05]  /*0910*/  BRA.U UP1, `(.L_x_2) ;  /* 0xfffffff901647547 */ /* 0x000fea000b83ffff */
.L_x_1:
[----:B------:R-:W-:Y:S05]  /*0920*/  BRA.U !UP0, `(.L_x_0) ;  /* 0x00000005087c7547 */ /* 0x000fea000b800000 */
[----:B------:R-:W-:Y:S02]  /*0930*/  UISETP.GE.U32.AND UP0, UPT, UR7, 0x4, UPT ;  /* 0x000000040700788c */ /* 0x000fe4000bf06070 */
[----:B------:R-:W-:-:S04]  /*0940*/  ULOP3.LUT UR5, UR6, 0x3, URZ, 0xc0, !UPT ;  /* 0x0000000306057892 */ /* 0x000fc8000f8ec0ff */
[----:B------:R-:W-:-:S03]  /*0950*/  UISETP.NE.AND UP1, UPT, UR5, URZ, UPT ;  /* 0x000000ff0500728c */ /* 0x000fc6000bf25270 */
[----:B------:R-:W-:Y:S08]  /*0960*/  BRA.U !UP0, `(.L_x_3) ;  /* 0x0000000108bc7547 */ /* 0x000ff0000b800000 */
[----:B------:R-:W1:Y:S01]  /*0970*/  LDC.64 R10, c[0x0][0x398] ;  /* 0x0000e600ff0a7b82 */ /* 0x000e620000000a00 */
[----:B0-----:R-:W2:Y:S04]  /*0980*/  LDG.E.64 R12, desc[UR10][R4.64] ;  /* 0x0000000a040c7981 */ /* 0x001ea8000c1e1b00 */
[----:B------:R-:W3:Y:S01]  /*0990*/  LDG.E.64 R18, desc[UR10][R8.64] ;  /* 0x0000000a08127981 */ /* 0x000ee2000c1e1b00 */
[----:B-1----:R-:W-:-:S05]  /*09a0*/  IMAD.WIDE.U32 R10, R0, 0x8, R10 ;  /* 0x00000008000a7825 */ /* 0x002fca00078e000a */
[----:B------:R-:W4:Y:S01]  /*09b0*/  LDG.E.64 R16, desc[UR10][R10.64] ;  /* 0x0000000a0a107981 */ /* 0x000f22000c1e1b00 */
[----:B--2---:R-:W-:-:S04]  /*09c0*/  IMAD.WIDE.U32 R14, R0, 0x4, R12 ;  /* 0x00000004000e7825 */ /* 0x004fc800078e000c */
[C---:B---3--:R-:W-:Y:S02]  /*09d0*/  IMAD.WIDE.U32 R12, R3.reuse, 0x4, R18 ;  /* 0x00000004030c7825 */ /* 0x048fe400078e0012 */
[----:B------:R-:W2:Y:S04]  /*09e0*/  LD.E R14, desc[UR10][R14.64] ;  /* 0x0000000a0e0e7980 */ /* 0x000ea8000c101900 */
[----:B------:R-:W2:Y:S01]  /*09f0*/  LD.E R18, desc[UR10][R12.64] ;  /* 0x0000000a0c127980 */ /* 0x000ea2000c101900 */
[----:B----4-:R-:W-:-:S06]  /*0a00*/  IMAD.WIDE.U32 R16, R3, 0x4, R16 ;  /* 0x0000000403107825 */ /* 0x010fcc00078e0010 */
[----:B------:R-:W2:Y:S02]  /*0a10*/  LD.E R17, desc[UR10][R16.64] ;  /* 0x0000000a10117980 */ /* 0x000ea4000c101900 */
[----:B--2---:R-:W-:-:S05]  /*0a20*/  IMAD R25, R14, R17, R18 ;  /* 0x000000110e197224 */ /* 0x004fca00078e0212 */
[----:B------:R0:W-:Y:S04]  /*0a30*/  ST.E desc[UR10][R12.64], R25 ;  /* 0x000000190c007985 */ /* 0x0001e8000c10190a */
[----:B------:R-:W2:Y:S04]  /*0a40*/  LDG.E.64 R18, desc[UR10][R4.64] ;  /* 0x0000000a04127981 */ /* 0x000ea8000c1e1b00 */
[----:B------:R-:W3:Y:S04]  /*0a50*/  LDG.E.64 R20, desc[UR10][R10.64+0x8] ;  /* 0x0000080a0a147981 */ /* 0x000ee8000c1e1b00 */
[----:B------:R-:W4:Y:S01]  /*0a60*/  LDG.E.64 R22, desc[UR10][R8.64] ;  /* 0x0000000a08167981 */ /* 0x000f22000c1e1b00 */
[----:B--2---:R-:W-:-:S04]  /*0a70*/  IMAD.WIDE.U32 R18, R0, 0x4, R18 ;  /* 0x0000000400127825 */ /* 0x004fc800078e0012 */
[C---:B---3--:R-:W-:Y:S02]  /*0a80*/  IMAD.WIDE.U32 R20, R3.reuse, 0x4, R20 ;  /* 0x0000000403147825 */ /* 0x048fe400078e0014 */
[----:B------:R-:W2:Y:S02]  /*0a90*/  LD.E R18, desc[UR10][R18.64+0x4] ;  /* 0x0000040a12127980 */ /* 0x000ea4000c101900 */
[----:B----4-:R-:W-:Y:S02]  /*0aa0*/  IMAD.WIDE.U32 R22, R3, 0x4, R22 ;  /* 0x0000000403167825 */ /* 0x010fe400078e0016 */
[----:B------:R-:W2:Y:S04]  /*0ab0*/  LD.E R21, desc[UR10][R20.64] ;  /* 0x0000000a14157980 */ /* 0x000ea8000c101900 */
[----:B------:R-:W2:Y:S02]  /*0ac0*/  LD.E R14, desc[UR10][R22.64] ;  /* 0x0000000a160e7980 */ /* 0x000ea4000c101900 */
[----:B--2---:R-:W-:-:S05]  /*0ad0*/  IMAD R27, R18, R21, R14 ;  /* 0x00000015121b7224 */ /* 0x004fca00078e020e */
[----:B------:R1:W-:Y:S04]  /*0ae0*/  ST.E desc[UR10][R22.64], R27 ;  /* 0x0000001b16007985 */ /* 0x0003e8000c10190a */
[----:B0-----:R-:W2:Y:S04]  /*0af0*/  LDG.E.64 R12, desc[UR10][R4.64] ;  /* 0x0000000a040c7981 */ /* 0x001ea8000c1e1b00 */
        /* <DEDUP_REMOVED lines=10> */
[----:B------:R-:W3:Y:S04]  /*0ba0*/  LDG.E.64 R20, desc[UR10][R10.64+0x18] ;  /* 0x0000180a0a147981 */ /* 0x000ee8000c1e1b00 */
[----:B------:R-:W4:Y:S04]  /*0bb0*/  LDG.E.64 R18, desc[UR10][R4.64] ;  /* 0x0000000a04127981 */ /* 0x000f28000c1e1b00 */
[----:B-1----:R-:W5:Y:S01]  /*0bc0*/  LDG.E.64 R22, desc[UR10][R8.64] ;  /* 0x0000000a08167981 */ /* 0x002f62000c1e1b00 */
[----:B---3--:R-:W-:-:S04]  /*0bd0*/  IMAD.WIDE.U32 R20, R3, 0x4, R20 ;  /* 0x0000000403147825 */ /* 0x008fc800078e0014 */
[C---:B----4-:R-:W-:Y:S02]  /*0be0*/  IMAD.WIDE.U32 R18, R0.reuse, 0x4, R18 ;  /* 0x0000000400127825 */ /* 0x050fe400078e0012 */
[----:B------:R-:W3:Y:S02]  /*0bf0*/  LD.E R21, desc[UR10][R20.64] ;  /* 0x0000000a14157980 */ /* 0x000ee4000c101900 */
[----:B-----5:R-:W-:Y:S02]  /*0c00*/  IMAD.WIDE.U32 R22, R3, 0x4, R22 ;  /* 0x0000000403167825 */ /* 0x020fe400078e0016 */
[----:B------:R-:W3:Y:S04]  /*0c10*/  LD.E R18, desc[UR10][R18.64+0xc] ;  /* 0x00000c0a12127980 */ /* 0x000ee8000c101900 */
[----:B------:R-:W3:Y:S01]  /*0c20*/  LD.E R12, desc[UR10][R22.64] ;  /* 0x0000000a160c7980 */ /* 0x000ee2000c101900 */
[----:B------:R-:W-:Y:S01]  /*0c30*/  IADD3 R0, PT, PT, R0, 0x4, RZ ;  /* 0x0000000400007810 */ /* 0x000fe20007ffe0ff */
[----:B---3--:R-:W-:-:S05]  /*0c40*/  IMAD R13, R18, R21, R12 ;  /* 0x00000015120d7224 */ /* 0x008fca00078e020c */
[----:B------:R2:W-:Y:S02]  /*0c50*/  ST.E desc[UR10][R22.64], R13 ;  /* 0x0000000d16007985 */ /* 0x0005e4000c10190a */
.L_x_3:
[----:B------:R-:W-:Y:S05]  /*0c60*/  BRA.U !UP1, `(.L_x_0) ;  /* 0x0000000109ac7547 */ /* 0x000fea000b800000 */
[----:B------:R-:W-:Y:S02]  /*0c70*/  UISETP.NE.AND UP0, UPT, UR5, 0x1, UPT ;  /* 0x000000010500788c */ /* 0x000fe4000bf05270 */
[----:B------:R-:W-:-:S04]  /*0c80*/  ULOP3.LUT UR4, UR6, 0x1, URZ, 0xc0, !UPT ;  /* 0x0000000106047892 */ /* 0x000fc8000f8ec0ff */
[----:B------:R-:W-:-:S03]  /*0c90*/  UISETP.NE.U32.AND UP1, UPT, UR4, 0x1, UPT ;  /* 0x000000010400788c */ /* 0x000fc6000bf25070 */
[----:B------:R-:W-:Y:S08]  /*0ca0*/  BRA.U !UP0, `(.L_x_4) ;  /* 0x0000000108647547 */ /* 0x000ff0000b800000 */
[----:B------:R-:W1:Y:S01]  /*0cb0*/  LDC.64 R10, c[0x0][0x398] ;  /* 0x0000e600ff0a7b82 */ /* 0x000e620000000a00 */
[----:B0-2---:R-:W2:Y:S04]  /*0cc0*/  LDG.E.64 R12, desc[UR10][R4.64] ;  /* 0x0000000a040c7981 */ /* 0x005ea8000c1e1b00 */
        /* <DEDUP_REMOVED lines=19> */
[----:B------:R-:W2:Y:S01]  /*0e00*/  LD.E R14, desc[UR10][R22.64] ;  /* 0x0000000a160e7980 */ /* 0x000ea2000c101900 */
[----:B------:R-:W-:Y:S01]  /*0e10*/  IADD3 R0, PT, PT, R0, 0x2, RZ ;  /* 0x0000000200007810 */ /* 0x000fe20007ffe0ff */
[----:B--2---:R-:W-:-:S05]  /*0e20*/  IMAD R15, R18, R21, R14 ;  /* 0x00000015120f7224 */ /* 0x004fca00078e020e */
[----:B------:R1:W-:Y:S02]  /*0e30*/  ST.E desc[UR10][R22.64], R15 ;  /* 0x0000000f16007985 */ /* 0x0003e4000c10190a */
.L_x_4:
[----:B------:R-:W-:Y:S05]  /*0e40*/  BRA.U UP1, `(.L_x_0) ;  /* 0x0000000101347547 */ /* 0x000fea000b800000 */
[----:B012---:R-:W0:Y:S01]  /*0e50*/  LDC.64 R12, c[0x0][0x398] ;  /* 0x0000e600ff0c7b82 */ /* 0x007e220000000a00 */
[----:B------:R-:W2:Y:S04]  /*0e60*/  LDG.E.64 R4, desc[UR10][R4.64] ;  /* 0x0000000a04047981 */ /* 0x000ea8000c1e1b00 */
[----:B------:R-:W3:Y:S01]  /*0e70*/  LDG.E.64 R8, desc[UR10][R8.64] ;  /* 0x0000000a08087981 */ /* 0x000ee2000c1e1b00 */
[----:B0-----:R-:W-:-:S06]  /*0e80*/  IMAD.WIDE.U32 R12, R0, 0x8, R12 ;  /* 0x00000008000c7825 */ /* 0x001fcc00078e000c */
        /* <DEDUP_REMOVED lines=8> */
[----:B------:R3:W-:Y:S02]  /*0f10*/  ST.E desc[UR10][R16.64], R19 ;  /* 0x0000001310007985 */ /* 0x0007e4000c10190a */
.L_x_0:
[----:B012---:R-:W0:Y:S01]  /*0f20*/  LDC.64 R12, c[0x0][0x3a0] ;  /* 0x0000e800ff0c7b82 */ /* 0x007e220000000a00 */
[----:B------:R-:W-:Y:S01]  /*0f30*/  MOV R0, 0x0 ;  /* 0x0000000000007802 */ /* 0x000fe20000000f00 */
[----:B------:R-:W1:Y:S01]  /*0f40*/  LDCU.64 UR4, c[0x4][0x8] ;  /* 0x01000100ff0477ac */ /* 0x000e620008000a00 */
[----:B0-----:R-:W-:-:S05]  /*0f50*/  IMAD.WIDE.U32 R12, R2, 0x8, R12 ;  /* 0x00000008020c7825 */ /* 0x001fca00078e000c */
[----:B------:R-:W2:Y:S02]  /*0f60*/  LDG.E.64 R8, desc[UR10][R12.64] ;  /* 0x0000000a0c087981 */ /* 0x000ea4000c1e1b00 */
[----:B--2---:R-:W-:-:S06]  /*0f70*/  IMAD.WIDE.U32 R8, R3, 0x4, R8 ;  /* 0x0000000403087825 */ /* 0x004fcc00078e0008 */
[----:B------:R-:W2:Y:S01]  /*0f80*/  LD.E R8, desc[UR10][R8.64] ;  /* 0x0000000a08087980 */ /* 0x000ea2000c101900 */
[----:B------:R0:W4:Y:S01]  /*0f90*/  LDC.64 R10, c[0x4][R0] ;  /* 0x01000000000a7b82 */ /* 0x0001220000000a00 */
[----:B-1----:R-:W-:Y:S02]  /*0fa0*/  MOV R4, UR4 ;  /* 0x0000000400047c02 */ /* 0x002fe40008000f00 */
[----:B------:R0:W-:Y:S01]  /*0fb0*/  STL.64 [R1], R2 ;  /* 0x0000000201007387 */ /* 0x0001e20000100a00 */
[----:B------:R-:W-:-:S03]  /*0fc0*/  MOV R5, UR5 ;  /* 0x0000000500057c02 */ /* 0x000fc60008000f00 */
[----:B--2-4-:R0:W-:Y:S04]  /*0fd0*/  STL [R1+0x8], R8 ;  /* 0x0000080801007387 */ /* 0x0141e80000100800 */
[----:B------:R-:W-:-:S07]  /*0fe0*/  LEPC R20, `(.L_x_5) ;  /* 0x000000001014794e */ /* 0x000fce0000000000 */
[----:B0--3--:R-:W-:Y:S05]  /*0ff0*/  CALL.ABS.NOINC R10 ;  /* 0x000000000a007343 */ /* 0x009fea0003c00000 */
.L_x_5:
[----:B------:R-:W-:Y:S05]  /*1000*/  EXIT ;  /* 0x000000000000794d */ /* 0x000fea0003800000 */
.L_x_6:
[----:B------:R-:W-:-:S00]  /*1010*/  BRA `(.L_x_6) ;  /* 0xfffffffc00fc7947 */ /* 0x000fc0000383ffff */
[----:B------:R-:W-:-:S00]  /*1020*/  NOP ;  /* 0x0000000000007918 */ /* 0x000fc00000000000 */
        /* <DEDUP_REMOVED lines=13> */
.L_x_7:


//--------------------- .nv.global.init           --------------------------
	.section	.nv.global.init,"aw",@progbits
.nv.global.init:
	.type		$str,@object
	.size		$str,(.L_0 - $str)
$str:
        /*0000*/ 	.byte	0x47, 0x50, 0x55, 0x20, 0x72, 0x6f, 0x77, 0x20, 0x25, 0x64, 0x20, 0x63, 0x6f, 0x6c, 0x20, 0x25
        /*0010*/ 	.byte	0x64, 0x20, 0x72, 0x65, 0x73, 0x20, 0x25, 0x64, 0x0a, 0x00
.L_0:


//--------------------- .nv.shared.reserved.0     --------------------------
	.section	.nv.shared.reserved.0,"aw",@nobits
	.weak		__nv_reservedSMEM_offset_0_alias
	.size		__nv_reservedSMEM_offset_0_alias, 0, 64
	.other		__nv_reservedSMEM_offset_0_alias,@"STO_CUDA_RESERVED_SHARED STV_DEFAULT"
__nv_reservedSMEM_offset_0_alias:
	.zero		0
	.zero		64


//--------------------- .nv.constant0._Z8mul_cudaiiiPPiS0_S0_ --------------------------
	.section	.nv.constant0._Z8mul_cudaiiiPPiS0_S0_,"a",@progbits
	.sectionflags	@""
	.align	4
.nv.constant0._Z8mul_cudaiiiPPiS0_S0_:
	.zero		936


//--------------------- SYMBOLS --------------------------

	.type		.nv.reservedSmem.offset0,@object
	.size		.nv.reservedSmem.offset0,0x4
	.type		vprintf,@function
